//
// Generated by NVIDIA NVVM Compiler
//
// Compiler Build ID: CL-36424714
// Cuda compilation tools, release 13.0, V13.0.88
// Based on NVVM 20.0.0
//

.version 9.0
.target sm_100
.address_size 64

	// .globl	_Z7conv_2dPfS_S_P3arg

.visible .entry _Z7conv_2dPfS_S_P3arg(
	.param .u64 .ptr .align 1 _Z7conv_2dPfS_S_P3arg_param_0,
	.param .u64 .ptr .align 1 _Z7conv_2dPfS_S_P3arg_param_1,
	.param .u64 .ptr .align 1 _Z7conv_2dPfS_S_P3arg_param_2,
	.param .u64 .ptr .align 1 _Z7conv_2dPfS_S_P3arg_param_3
)
{


	ret;

}


// ===== COMPILED SASS (sm_100) =====

	.target	sm_100

	.elftype	@"ET_EXEC"


//--------------------- .note.nv.tkinfo           --------------------------
	.section	.note.nv.tkinfo,"",@"SHT_NOTE"
	.sectionflags	@"SHF_NOTE_NV_TKINFO"
	.tkinfo
        /*0018*/ 	.word	0x00000002
        /*0030*/ 	.string	""
        /*0030*/ 	.string	"ptxas"
        /*0030*/ 	.string	"Cuda compilation tools, release 13.0, V13.0.88"
        /*0030*/ 	.string	"Build cuda_13.0.r13.0/compiler.36424714_0"
        /*0030*/ 	.string	"-arch sm_100 -m 64 "



//--------------------- .note.nv.cuinfo           --------------------------
	.section	.note.nv.cuinfo,"",@"SHT_NOTE"
	.sectionflags	@"SHF_NOTE_NV_CUINFO"
        /*0018*/ 	.short	0x0002
        /*001a*/ 	.short	0x0064
        /*001c*/ 	.short	0x0082
	.zero		2


//--------------------- .nv.info                  --------------------------
	.section	.nv.info,"",@"SHT_CUDA_INFO"
	.align	4


	//----- nvinfo : EIATTR_REGCOUNT
	.align		4
        /*0000*/ 	.byte	0x04, 0x2f
        /*0002*/ 	.short	(.L_1 - .L_0)
	.align		4
.L_0:
        /*0004*/ 	.word	index@(_Z7conv_2dPfS_S_P3arg)
        /*0008*/ 	.word	0x00000004


	//----- nvinfo : EIATTR_FRAME_SIZE
	.align		4
.L_1:
        /*000c*/ 	.byte	0x04, 0x11
        /*000e*/ 	.short	(.L_3 - .L_2)
	.align		4
.L_2:
        /*0010*/ 	.word	index@(_Z7conv_2dPfS_S_P3arg)
        /*0014*/ 	.word	0x00000000


	//----- nvinfo : EIATTR_MIN_STACK_SIZE
	.align		4
.L_3:
        /*0018*/ 	.byte	0x04, 0x12
        /*001a*/ 	.short	(.L_5 - .L_4)
	.align		4
.L_4:
        /*001c*/ 	.word	index@(_Z7conv_2dPfS_S_P3arg)
        /*0020*/ 	.word	0x00000000
.L_5:


//--------------------- .nv.compat                --------------------------
	.section	.nv.compat,"",@"SHT_CUDA_COMPAT_INFO"
	.align	4
        /*0000*/ 	.byte	0x02, 0x09, 0x00, 0x00, 0x02, 0x02, 0x01, 0x00, 0x02, 0x05, 0x05, 0x00, 0x03, 0x07, 0x01, 0x01
        /*0010*/ 	.byte	0x02, 0x03, 0x00, 0x00, 0x02, 0x06, 0x01, 0x00, 0x04, 0x0b, 0x08, 0x00, 0x09, 0x00, 0x00, 0x00
        /*0020*/ 	.byte	0x00, 0x00, 0x00, 0x00


//--------------------- .nv.info._Z7conv_2dPfS_S_P3arg --------------------------
	.section	.nv.info._Z7conv_2dPfS_S_P3arg,"",@"SHT_CUDA_INFO"
	.sectionflags	@""
	.align	4


	//----- nvinfo : EIATTR_CUDA_API_VERSION
	.align		4
        /*0000*/ 	.byte	0x04, 0x37
        /*0002*/ 	.short	(.L_7 - .L_6)
.L_6:
        /*0004*/ 	.word	0x00000082


	//----- nvinfo : EIATTR_KPARAM_INFO
	.align		4
.L_7:
        /*0008*/ 	.byte	0x04, 0x17
        /*000a*/ 	.short	(.L_9 - .L_8)
.L_8:
        /*000c*/ 	.word	0x00000000
        /*0010*/ 	.short	0x0003
        /*0012*/ 	.short	0x0018
        /*0014*/ 	.byte	0x00, 0xf5, 0x21, 0x00


	//----- nvinfo : EIATTR_KPARAM_INFO
	.align		4
.L_9:
        /*0018*/ 	.byte	0x04, 0x17
        /*001a*/ 	.short	(.L_11 - .L_10)
.L_10:
        /*001c*/ 	.word	0x00000000
        /*0020*/ 	.short	0x0002
        /*0022*/ 	.short	0x0010
        /*0024*/ 	.byte	0x00, 0xf5, 0x21, 0x00


	//----- nvinfo : EIATTR_KPARAM_INFO
	.align		4
.L_11:
        /*0028*/ 	.byte	0x04, 0x17
        /*002a*/ 	.short	(.L_13 - .L_12)
.L_12:
        /*002c*/ 	.word	0x00000000
        /*0030*/ 	.short	0x0001
        /*0032*/ 	.short	0x0008
        /*0034*/ 	.byte	0x00, 0xf5, 0x21, 0x00


	//----- nvinfo : EIATTR_KPARAM_INFO
	.align		4
.L_13:
        /*0038*/ 	.byte	0x04, 0x17
        /*003a*/ 	.short	(.L_15 - .L_14)
.L_14:
        /*003c*/ 	.word	0x00000000
        /*0040*/ 	.short	0x0000
        /*0042*/ 	.short	0x0000
        /*0044*/ 	.byte	0x00, 0xf5, 0x21, 0x00


	//----- nvinfo : EIATTR_SPARSE_MMA_MASK
	.align		4
.L_15:
        /*0048*/ 	.byte	0x03, 0x50
        /*004a*/ 	.short	0x0000


	//----- nvinfo : EIATTR_MAXREG_COUNT
	.align		4
        /*004c*/ 	.byte	0x03, 0x1b
        /*004e*/ 	.short	0x00ff


	//----- nvinfo : EIATTR_MERCURY_ISA_VERSION
	.align		4
        /*0050*/ 	.byte	0x03, 0x5f
        /*0052*/ 	.short	0x0101


	//----- nvinfo : EIATTR_VRC_CTA_INIT_COUNT
	.align		4
        /*0054*/ 	.byte	0x02, 0x4a
	.zero		1
	.zero		1


	//----- nvinfo : EIATTR_EXIT_INSTR_OFFSETS
	.align		4
        /*0058*/ 	.byte	0x04, 0x1c
        /*005a*/ 	.short	(.L_17 - .L_16)


	//   ....[0]....
.L_16:
        /*005c*/ 	.word	0x00000010


	//----- nvinfo : EIATTR_CBANK_PARAM_SIZE
	.align		4
.L_17:
        /*0060*/ 	.byte	0x03, 0x19
        /*0062*/ 	.short	0x0020


	//----- nvinfo : EIATTR_PARAM_CBANK
	.align		4
        /*0064*/ 	.byte	0x04, 0x0a
        /*0066*/ 	.short	(.L_19 - .L_18)
	.align		4
.L_18:
        /*0068*/ 	.word	index@(.nv.constant0._Z7conv_2dPfS_S_P3arg)
        /*006c*/ 	.short	0x0380
        /*006e*/ 	.short	0x0020


	//----- nvinfo : EIATTR_SW_WAR
	.align		4
.L_19:
        /*0070*/ 	.byte	0x04, 0x36
        /*0072*/ 	.short	(.L_21 - .L_20)
.L_20:
        /*0074*/ 	.word	0x00000008
.L_21:


//--------------------- .nv.callgraph             --------------------------
	.section	.nv.callgraph,"",@"SHT_CUDA_CALLGRAPH"
	.align	4
	.sectionentsize	8
	.align		4
        /*0000*/ 	.word	0x00000000
	.align		4
        /*0004*/ 	.word	0xffffffff
	.align		4
        /*0008*/ 	.word	0x00000000
	.align		4
        /*000c*/ 	.word	0xfffffffe
	.align		4
        /*0010*/ 	.word	0x00000000
	.align		4
        /*0014*/ 	.word	0xfffffffd
	.align		4
        /*0018*/ 	.word	0x00000000
	.align		4
        /*001c*/ 	.word	0xfffffffc


//--------------------- .text._Z7conv_2dPfS_S_P3arg --------------------------
	.section	.text._Z7conv_2dPfS_S_P3arg,"ax",@progbits
	.align	128
        .global         _Z7conv_2dPfS_S_P3arg
        .type           _Z7conv_2dPfS_S_P3arg,@function
        .size           _Z7conv_2dPfS_S_P3arg,(.L_x_1 - _Z7conv_2dPfS_S_P3arg)
        .other          _Z7conv_2dPfS_S_P3arg,@"STO_CUDA_ENTRY STV_DEFAULT"
_Z7conv_2dPfS_S_P3arg:
.text._Z7conv_2dPfS_S_P3arg:
[----:B------:R-:W-:Y:S01]  /*0000*/  LDC R1, c[0x0][0x37c] ;  /* 0x0000df00ff017b82 */ /* 0x000fe20000000800 */
[----:B------:R-:W-:Y:S05]  /*0010*/  EXIT ;  /* 0x000000000000794d */ /* 0x000fea0003800000 */
.L_x_0:
[----:B------:R-:W-:-:S00]  /*0020*/  BRA `(.L_x_0) ;  /* 0xfffffffc00fc7947 */ /* 0x000fc0000383ffff */
[----:B------:R-:W-:-:S00]  /*0030*/  NOP ;  /* 0x0000000000007918 */ /* 0x000fc00000000000 */
        /* <DEDUP_REMOVED lines=12> */
.L_x_1:


//--------------------- .nv.shared.reserved.0     --------------------------
	.section	.nv.shared.reserved.0,"aw",@nobits
	.weak		__nv_reservedSMEM_offset_0_alias
	.size		__nv_reservedSMEM_offset_0_alias, 0, 64
	.other		__nv_reservedSMEM_offset_0_alias,@"STO_CUDA_RESERVED_SHARED STV_DEFAULT"
__nv_reservedSMEM_offset_0_alias:
	.zero		0
	.zero		64


//--------------------- .nv.constant0._Z7conv_2dPfS_S_P3arg --------------------------
	.section	.nv.constant0._Z7conv_2dPfS_S_P3arg,"a",@progbits
	.sectionflags	@""
	.align	4
.nv.constant0._Z7conv_2dPfS_S_P3arg:
	.zero		928


//--------------------- SYMBOLS --------------------------

	.type		.nv.reservedSmem.offset0,@object
	.size		.nv.reservedSmem.offset0,0x4
